	.headerflags	@"EF_CUDA_TEXMODE_UNIFIED EF_CUDA_64BIT_ADDRESS EF_CUDA_ACCELERATORS EF_CUDA_SM90 EF_CUDA_VIRTUAL_SM(EF_CUDA_SM90)"
	.elftype	@"ET_EXEC"


//--------------------- .nv.info                  --------------------------
	.section	.nv.info,"",@"SHT_CUDA_INFO"
	.align	4


	//----- nvinfo : EIATTR_REGCOUNT
	.align		4
        /*0000*/ 	.byte	0x04, 0x2f
        /*0002*/ 	.short	(.L_3 - .L_2)
	.align		4
.L_2:
        /*0004*/ 	.word	index@(triton_poi_fused__native_batch_norm_legit_no_training_relu_37)
        /*0008*/ 	.word	0x0000001e


	//----- nvinfo : EIATTR_MIN_STACK_SIZE
	.align		4
.L_3:
        /*000c*/ 	.byte	0x04, 0x12
        /*000e*/ 	.short	(.L_5 - .L_4)
	.align		4
.L_4:
        /*0010*/ 	.word	index@(triton_poi_fused__native_batch_norm_legit_no_training_relu_37)
        /*0014*/ 	.word	0x00000000


	//----- nvinfo : EIATTR_FRAME_SIZE
	.align		4
.L_5:
        /*0018*/ 	.byte	0x04, 0x11
        /*001a*/ 	.short	(.L_7 - .L_6)
	.align		4
.L_6:
        /*001c*/ 	.word	index@(triton_poi_fused__native_batch_norm_legit_no_training_relu_37)
        /*0020*/ 	.word	0x00000000


	//----- nvinfo : EIATTR_MIN_STACK_SIZE
	.align		4
.L_7:
        /*0024*/ 	.byte	0x04, 0x12
        /*0026*/ 	.short	(.L_9 - .L_8)
	.align		4
.L_8:
        /*0028*/ 	.word	index@(triton_poi_fused__native_batch_norm_legit_no_training_relu_37)
        /*002c*/ 	.word	0x00000000
.L_9:


//--------------------- .nv.info.triton_poi_fused__native_batch_norm_legit_no_training_relu_37 --------------------------
	.section	.nv.info.triton_poi_fused__native_batch_norm_legit_no_training_relu_37,"",@"SHT_CUDA_INFO"
	.sectionflags	@""
	.align	4


	//----- nvinfo : EIATTR_CUDA_API_VERSION
	.align		4
        /*0000*/ 	.byte	0x04, 0x37
        /*0002*/ 	.short	(.L_11 - .L_10)
.L_10:
        /*0004*/ 	.word	0x0000007c


	//----- nvinfo : EIATTR_KPARAM_INFO
	.align		4
.L_11:
        /*0008*/ 	.byte	0x04, 0x17
        /*000a*/ 	.short	(.L_13 - .L_12)
.L_12:
        /*000c*/ 	.word	0x00000000
        /*0010*/ 	.short	0x0006
        /*0012*/ 	.short	0x0030
        /*0014*/ 	.byte	0x00, 0xf0, 0x11, 0x00


	//----- nvinfo : EIATTR_KPARAM_INFO
	.align		4
.L_13:
        /*0018*/ 	.byte	0x04, 0x17
        /*001a*/ 	.short	(.L_15 - .L_14)
.L_14:
        /*001c*/ 	.word	0x00000000
        /*0020*/ 	.short	0x0005
        /*0022*/ 	.short	0x0028
        /*0024*/ 	.byte	0x00, 0xf4, 0x21, 0x00


	//----- nvinfo : EIATTR_KPARAM_INFO
	.align		4
.L_15:
        /*0028*/ 	.byte	0x04, 0x17
        /*002a*/ 	.short	(.L_17 - .L_16)
.L_16:
        /*002c*/ 	.word	0x00000000
        /*0030*/ 	.short	0x0004
        /*0032*/ 	.short	0x0020
        /*0034*/ 	.byte	0x00, 0xf4, 0x21, 0x00


	//----- nvinfo : EIATTR_KPARAM_INFO
	.align		4
.L_17:
        /*0038*/ 	.byte	0x04, 0x17
        /*003a*/ 	.short	(.L_19 - .L_18)
.L_18:
        /*003c*/ 	.word	0x00000000
        /*0040*/ 	.short	0x0003
        /*0042*/ 	.short	0x0018
        /*0044*/ 	.byte	0x00, 0xf4, 0x21, 0x00


	//----- nvinfo : EIATTR_KPARAM_INFO
	.align		4
.L_19:
        /*0048*/ 	.byte	0x04, 0x17
        /*004a*/ 	.short	(.L_21 - .L_20)
.L_20:
        /*004c*/ 	.word	0x00000000
        /*0050*/ 	.short	0x0002
        /*0052*/ 	.short	0x0010
        /*0054*/ 	.byte	0x00, 0xf4, 0x21, 0x00


	//----- nvinfo : EIATTR_KPARAM_INFO
	.align		4
.L_21:
        /*0058*/ 	.byte	0x04, 0x17
        /*005a*/ 	.short	(.L_23 - .L_22)
.L_22:
        /*005c*/ 	.word	0x00000000
        /*0060*/ 	.short	0x0001
        /*0062*/ 	.short	0x0008
        /*0064*/ 	.byte	0x00, 0xf4, 0x21, 0x00


	//----- nvinfo : EIATTR_KPARAM_INFO
	.align		4
.L_23:
        /*0068*/ 	.byte	0x04, 0x17
        /*006a*/ 	.short	(.L_25 - .L_24)
.L_24:
        /*006c*/ 	.word	0x00000000
        /*0070*/ 	.short	0x0000
        /*0072*/ 	.short	0x0000
        /*0074*/ 	.byte	0x00, 0xf4, 0x21, 0x00


	//----- nvinfo : EIATTR_SPARSE_MMA_MASK
	.align		4
.L_25:
        /*0078*/ 	.byte	0x03, 0x50
        /*007a*/ 	.short	0x0000


	//----- nvinfo : EIATTR_MAXREG_COUNT
	.align		4
        /*007c*/ 	.byte	0x03, 0x1b
        /*007e*/ 	.short	0x00ff


	//----- nvinfo : EIATTR_EXIT_INSTR_OFFSETS
	.align		4
        /*0080*/ 	.byte	0x04, 0x1c
        /*0082*/ 	.short	(.L_27 - .L_26)


	//   ....[0]....
.L_26:
        /*0084*/ 	.word	0x00000980


	//----- nvinfo : EIATTR_REQNTID
	.align		4
.L_27:
        /*0088*/ 	.byte	0x04, 0x10
        /*008a*/ 	.short	(.L_29 - .L_28)
.L_28:
        /*008c*/ 	.word	0x00000080
        /*0090*/ 	.word	0x00000001
        /*0094*/ 	.word	0x00000001


	//----- nvinfo : EIATTR_CBANK_PARAM_SIZE
	.align		4
.L_29:
        /*0098*/ 	.byte	0x03, 0x19
        /*009a*/ 	.short	0x0034


	//----- nvinfo : EIATTR_PARAM_CBANK
	.align		4
        /*009c*/ 	.byte	0x04, 0x0a
        /*009e*/ 	.short	(.L_31 - .L_30)
	.align		4
.L_30:
        /*00a0*/ 	.word	index@(.nv.constant0.triton_poi_fused__native_batch_norm_legit_no_training_relu_37)
        /*00a4*/ 	.short	0x0210
        /*00a6*/ 	.short	0x0034


	//----- nvinfo : EIATTR_SW_WAR
	.align		4
.L_31:
        /*00a8*/ 	.byte	0x04, 0x36
        /*00aa*/ 	.short	(.L_33 - .L_32)
.L_32:
        /*00ac*/ 	.word	0x00000008
.L_33:


//--------------------- .nv.callgraph             --------------------------
	.section	.nv.callgraph,"",@"SHT_CUDA_CALLGRAPH"
	.align	4
	.sectionentsize	8
	.align		4
        /*0000*/ 	.word	0x00000000
	.align		4
        /*0004*/ 	.word	0xffffffff
	.align		4
        /*0008*/ 	.word	0x00000000
	.align		4
        /*000c*/ 	.word	0xfffffffe
	.align		4
        /*0010*/ 	.word	0x00000000
	.align		4
        /*0014*/ 	.word	0xfffffffd
	.align		4
        /*0018*/ 	.word	0x00000000
	.align		4
        /*001c*/ 	.word	0xfffffffc


//--------------------- .nv.constant4             --------------------------
	.section	.nv.constant4,"a",@progbits
	.align	8
	.align		8
.nv.constant4:
        /*0000*/ 	.dword	_$_str
	.align		8
        /*0008*/ 	.dword	_$_str_$_2


//--------------------- .text.triton_poi_fused__native_batch_norm_legit_no_training_relu_37 --------------------------
	.section	.text.triton_poi_fused__native_batch_norm_legit_no_training_relu_37,"ax",@progbits
	.align	128
        .global         triton_poi_fused__native_batch_norm_legit_no_training_relu_37
        .type           triton_poi_fused__native_batch_norm_legit_no_training_relu_37,@function
        .size           triton_poi_fused__native_batch_norm_legit_no_training_relu_37,(.L_x_1 - triton_poi_fused__native_batch_norm_legit_no_training_relu_37)
        .other          triton_poi_fused__native_batch_norm_legit_no_training_relu_37,@"STO_CUDA_ENTRY STV_DEFAULT"
triton_poi_fused__native_batch_norm_legit_no_training_relu_37:
.text.triton_poi_fused__native_batch_norm_legit_no_training_relu_37:
[----:B------:R-:W-:Y:S01]  /*0000*/  LDC R1, c[0x0][0x28] ;  /* 0x00000a00ff017b82 */ /* 0x000fe20000000800 */
[----:B------:R-:W1:Y:S01]  /*0010*/  S2R R0, SR_TID.X ;  /* 0x0000000000007919 */ /* 0x000e620000002100 */
[----:B------:R-:W-:Y:S01]  /*0020*/  ULDC.64 UR4, c[0x0][0x208] ;  /* 0x0000820000047ab9 */ /* 0x000fe20000000a00 */
[----:B------:R-:W2:Y:S01]  /*0030*/  S2R R3, SR_CTAID.X ;  /* 0x0000000000037919 */ /* 0x000ea20000002500 */
[----:B-1----:R-:W-:Y:S01]  /*0040*/  IMAD.SHL.U32 R0, R0, 0x4, RZ ;  /* 0x0000000400007824 */ /* 0x002fe200078e00ff */
[----:B--2---:R-:W-:-:S04]  /*0050*/  SHF.R.S32.HI R7, RZ, 0x15, R3 ;  /* 0x00000015ff077819 */ /* 0x004fc80000011403 */
[----:B------:R-:W-:Y:S02]  /*0060*/  LOP3.LUT R0, R0, 0x1fc, RZ, 0xc0, !PT ;  /* 0x000001fc00007812 */ /* 0x000fe400078ec0ff */
[----:B------:R-:W-:-:S03]  /*0070*/  SGXT R7, R7, 0x1 ;  /* 0x000000010707781a */ /* 0x000fc60000000200 */
[----:B------:R-:W-:Y:S02]  /*0080*/  IMAD R18, R3, 0x400, R0 ;  /* 0x0000040003127824 */ /* 0x000fe400078e0200 */
[----:B------:R-:W1:Y:S02]  /*0090*/  LDC.64 R2, c[0x0][0x220] ;  /* 0x00008800ff027b82 */ /* 0x000e640000000a00 */
[----:B------:R-:W-:Y:S01]  /*00a0*/  VIADD R10, R18, 0x200 ;  /* 0x00000200120a7836 */ /* 0x000fe20000000000 */
[C---:B------:R-:W-:Y:S02]  /*00b0*/  LEA.HI R5, R7.reuse, R18, RZ, 0x8 ;  /* 0x0000001207057211 */ /* 0x040fe400078f40ff */
[----:B------:R-:W-:Y:S02]  /*00c0*/  SHF.R.S32.HI R9, RZ, 0x1f, R18 ;  /* 0x0000001fff097819 */ /* 0x000fe40000011412 */
[----:B------:R-:W-:Y:S02]  /*00d0*/  SHF.R.S32.HI R15, RZ, 0x8, R5 ;  /* 0x00000008ff0f7819 */ /* 0x000fe40000011405 */
[----:B------:R-:W-:-:S02]  /*00e0*/  LEA.HI R4, R7, R10, RZ, 0x8 ;  /* 0x0000000a07047211 */ /* 0x000fc400078f40ff */
[----:B------:R-:W-:Y:S02]  /*00f0*/  LEA.HI R0, R15, R15, RZ, 0x7 ;  /* 0x0000000f0f007211 */ /* 0x000fe400078f38ff */
[----:B------:R-:W-:Y:S02]  /*0100*/  LEA.HI R6, R9, R18, RZ, 0x4 ;  /* 0x0000001209067211 */ /* 0x000fe400078f20ff */
[----:B------:R-:W-:Y:S02]  /*0110*/  SHF.R.S32.HI R17, RZ, 0x8, R4 ;  /* 0x00000008ff117819 */ /* 0x000fe40000011404 */
[----:B------:R-:W-:Y:S02]  /*0120*/  LOP3.LUT R8, R0, 0xffffff80, RZ, 0xc0, !PT ;  /* 0xffffff8000087812 */ /* 0x000fe400078ec0ff */
[----:B------:R-:W-:Y:S02]  /*0130*/  SHF.R.S32.HI R0, RZ, 0x4, R6 ;  /* 0x00000004ff007819 */ /* 0x000fe40000011406 */
[----:B------:R-:W-:Y:S01]  /*0140*/  LEA.HI R9, R17, R17, RZ, 0x7 ;  /* 0x0000001111097211 */ /* 0x000fe200078f38ff */
[----:B------:R-:W-:Y:S01]  /*0150*/  IMAD.IADD R15, R15, 0x1, -R8 ;  /* 0x000000010f0f7824 */ /* 0x000fe200078e0a08 */
[----:B------:R-:W-:-:S02]  /*0160*/  LEA.HI R8, R0, R0, RZ, 0x4 ;  /* 0x0000000000087211 */ /* 0x000fc400078f20ff */
[----:B------:R-:W-:Y:S02]  /*0170*/  LOP3.LUT R12, R9, 0xffffff80, RZ, 0xc0, !PT ;  /* 0xffffff80090c7812 */ /* 0x000fe400078ec0ff */
[----:B------:R-:W-:Y:S01]  /*0180*/  LOP3.LUT R11, R8, 0xfff0, RZ, 0xc0, !PT ;  /* 0x0000fff0080b7812 */ /* 0x000fe200078ec0ff */
[----:B-1----:R-:W-:-:S04]  /*0190*/  IMAD.WIDE R8, R15, 0x4, R2 ;  /* 0x000000040f087825 */ /* 0x002fc800078e0202 */
[----:B------:R-:W-:Y:S02]  /*01a0*/  IMAD.IADD R17, R17, 0x1, -R12 ;  /* 0x0000000111117824 */ /* 0x000fe400078e0a0c */
[----:B------:R-:W-:Y:S02]  /*01b0*/  IMAD.IADD R11, R0, 0x1, -R11 ;  /* 0x00000001000b7824 */ /* 0x000fe400078e0a0b */
[----:B------:R-:W-:Y:S01]  /*01c0*/  IMAD.WIDE R2, R17, 0x4, R2 ;  /* 0x0000000411027825 */ /* 0x000fe200078e0202 */
[----:B------:R1:W2:Y:S01]  /*01d0*/  LDG.E.EL R0, desc[UR4][R8.64] ;  /* 0x0000000408007981 */ /* 0x0002a2000c2e1900 */
[----:B------:R-:W-:Y:S02]  /*01e0*/  LEA.HI R7, R7, R10, RZ, 0x4 ;  /* 0x0000000a07077211 */ /* 0x000fe400078f20ff */
[----:B------:R-:W-:Y:S01]  /*01f0*/  LOP3.LUT R12, R11, 0x80, RZ, 0xc0, !PT ;  /* 0x000000800b0c7812 */ /* 0x000fe200078ec0ff */
[----:B------:R3:W4:Y:S01]  /*0200*/  LDG.E.EL R19, desc[UR4][R2.64] ;  /* 0x0000000402137981 */ /* 0x000722000c2e1900 */
[----:B------:R-:W-:-:S02]  /*0210*/  SHF.R.S32.HI R7, RZ, 0x4, R7 ;  /* 0x00000004ff077819 */ /* 0x000fc40000011407 */
[----:B------:R-:W-:Y:S02]  /*0220*/  LEA.HI R12, R12, R11, RZ, 0x19 ;  /* 0x0000000b0c0c7211 */ /* 0x000fe400078fc8ff */
[C---:B------:R-:W-:Y:S01]  /*0230*/  LEA.HI R10, R7.reuse, R7, RZ, 0x4 ;  /* 0x00000007070a7211 */ /* 0x040fe200078f20ff */
[----:B-1----:R-:W1:Y:S01]  /*0240*/  LDC.64 R8, c[0x0][0x210] ;  /* 0x00008400ff087b82 */ /* 0x002e620000000a00 */
[----:B------:R-:W-:Y:S02]  /*0250*/  LOP3.LUT R13, R12, 0xfe, RZ, 0xc0, !PT ;  /* 0x000000fe0c0d7812 */ /* 0x000fe400078ec0ff */
[----:B------:R-:W-:Y:S02]  /*0260*/  LOP3.LUT R10, R10, 0xfffffff0, RZ, 0xc0, !PT ;  /* 0xfffffff00a0a7812 */ /* 0x000fe400078ec0ff */
[----:B------:R-:W-:Y:S02]  /*0270*/  IADD3 R13, RZ, -R13, RZ ;  /* 0x8000000dff0d7210 */ /* 0x000fe40007ffe0ff */
[----:B---3--:R-:W-:Y:S01]  /*0280*/  LOP3.LUT R3, R6, 0xfffffff0, RZ, 0xc0, !PT ;  /* 0xfffffff006037812 */ /* 0x008fe200078ec0ff */
[----:B------:R-:W-:Y:S01]  /*0290*/  IMAD.IADD R7, R7, 0x1, -R10 ;  /* 0x0000000107077824 */ /* 0x000fe200078e0a0a */
[----:B------:R-:W-:-:S02]  /*02a0*/  PRMT R2, R12, 0x8880, RZ ;  /* 0x000088800c027816 */ /* 0x000fc400000000ff */
[----:B------:R-:W-:Y:S02]  /*02b0*/  PRMT R14, R13, 0x7710, RZ ;  /* 0x000077100d0e7816 */ /* 0x000fe400000000ff */
[----:B------:R-:W-:Y:S02]  /*02c0*/  LOP3.LUT R6, R7, 0x80, RZ, 0xc0, !PT ;  /* 0x0000008007067812 */ /* 0x000fe400078ec0ff */
[----:B------:R-:W-:Y:S01]  /*02d0*/  LOP3.LUT R12, R5, 0xffffff00, RZ, 0xc0, !PT ;  /* 0xffffff00050c7812 */ /* 0x000fe200078ec0ff */
[----:B------:R-:W-:Y:S01]  /*02e0*/  IMAD.IADD R5, R18, 0x1, -R3 ;  /* 0x0000000112057824 */ /* 0x000fe200078e0a03 */
[----:B------:R-:W-:Y:S01]  /*02f0*/  SHF.R.S32.HI R2, RZ, 0x1, R2 ;  /* 0x00000001ff027819 */ /* 0x000fe20000011402 */
[----:B------:R-:W-:Y:S01]  /*0300*/  IMAD.IADD R14, R11, 0x1, R14 ;  /* 0x000000010b0e7824 */ /* 0x000fe200078e020e */
[----:B------:R-:W-:Y:S01]  /*0310*/  LEA.HI R6, R6, R7, RZ, 0x19 ;  /* 0x0000000706067211 */ /* 0x000fe200078fc8ff */
[----:B------:R-:W3:Y:S01]  /*0320*/  LDC.64 R10, c[0x0][0x218] ;  /* 0x00008600ff0a7b82 */ /* 0x000ee20000000a00 */
[----:B------:R-:W-:Y:S01]  /*0330*/  PRMT R13, R2, 0x9910, RZ ;  /* 0x00009910020d7816 */ /* 0x000fe200000000ff */
[----:B------:R-:W-:Y:S01]  /*0340*/  IMAD.IADD R12, R5, 0x1, R12 ;  /* 0x00000001050c7824 */ /* 0x000fe200078e020c */
[----:B------:R-:W-:-:S02]  /*0350*/  LOP3.LUT R16, R6, 0xfe, RZ, 0xc0, !PT ;  /* 0x000000fe06107812 */ /* 0x000fc400078ec0ff */
[----:B------:R-:W-:Y:S02]  /*0360*/  PRMT R20, R6, 0x8880, RZ ;  /* 0x0000888006147816 */ /* 0x000fe400000000ff */
[----:B------:R-:W-:Y:S01]  /*0370*/  LEA R6, R13, R12, 0x4 ;  /* 0x0000000c0d067211 */ /* 0x000fe200078e20ff */
[----:B------:R-:W5:Y:S01]  /*0380*/  LDC.64 R2, c[0x0][0x228] ;  /* 0x00008a00ff027b82 */ /* 0x000f620000000a00 */
[----:B------:R-:W-:Y:S01]  /*0390*/  IMAD.MOV R16, RZ, RZ, -R16 ;  /* 0x000000ffff107224 */ /* 0x000fe200078e0a10 */
[----:B------:R-:W-:Y:S02]  /*03a0*/  PRMT R21, R14, 0x8880, RZ ;  /* 0x000088800e157816 */ /* 0x000fe400000000ff */
[----:B------:R-:W-:Y:S02]  /*03b0*/  LOP3.LUT R14, R4, 0xffffff00, RZ, 0xc0, !PT ;  /* 0xffffff00040e7812 */ /* 0x000fe400078ec0ff */
[----:B------:R-:W-:Y:S02]  /*03c0*/  SHF.R.S32.HI R4, RZ, 0x1, R20 ;  /* 0x00000001ff047819 */ /* 0x000fe40000011414 */
[----:B------:R-:W5:Y:S01]  /*03d0*/  LDC.64 R12, c[0x0][0x230] ;  /* 0x00008c00ff0c7b82 */ /* 0x000f620000000a00 */
[----:B------:R-:W-:Y:S01]  /*03e0*/  PRMT R16, R16, 0x7710, RZ ;  /* 0x0000771010107816 */ /* 0x000fe200000000ff */
[----:B------:R-:W-:Y:S01]  /*03f0*/  IMAD.IADD R14, R5, 0x1, R14 ;  /* 0x00000001050e7824 */ /* 0x000fe200078e020e */
[----:B------:R-:W-:Y:S01]  /*0400*/  PRMT R4, R4, 0x9910, RZ ;  /* 0x0000991004047816 */ /* 0x000fe200000000ff */
[----:B------:R-:W-:-:S02]  /*0410*/  IMAD R5, R21, 0x80, R6 ;  /* 0x0000008015057824 */ /* 0x000fc400078e0206 */
[----:B------:R-:W-:Y:S01]  /*0420*/  IMAD.IADD R7, R7, 0x1, R16 ;  /* 0x0000000107077824 */ /* 0x000fe200078e0210 */
[----:B------:R-:W-:Y:S01]  /*0430*/  MOV R21, R4 ;  /* 0x0000000400157202 */ /* 0x000fe20000000f00 */
[----:B-1----:R-:W-:-:S03]  /*0440*/  IMAD.WIDE R4, R5, 0x4, R8 ;  /* 0x0000000405047825 */ /* 0x002fc600078e0208 */
[----:B------:R-:W-:Y:S01]  /*0450*/  PRMT R27, R7, 0x8880, RZ ;  /* 0x00008880071b7816 */ /* 0x000fe200000000ff */
[----:B---3--:R-:W-:Y:S02]  /*0460*/  IMAD.WIDE R24, R15, 0x4, R10 ;  /* 0x000000040f187825 */ /* 0x008fe400078e020a */
[----:B------:R-:W3:Y:S02]  /*0470*/  LDG.E.128 R4, desc[UR4][R4.64] ;  /* 0x0000000404047981 */ /* 0x000ee4000c1e1d00 */
[----:B------:R-:W-:Y:S02]  /*0480*/  IMAD R14, R21, 0x10, R14 ;  /* 0x00000010150e7824 */ /* 0x000fe400078e020e */
[----:B------:R1:W3:Y:S01]  /*0490*/  LDG.E.EL R16, desc[UR4][R24.64] ;  /* 0x0000000418107981 */ /* 0x0002e2000c2e1900 */
[----:B-----5:R-:W-:-:S04]  /*04a0*/  IMAD.WIDE R22, R15, 0x4, R2 ;  /* 0x000000040f167825 */ /* 0x020fc800078e0202 */
[----:B------:R-:W-:Y:S02]  /*04b0*/  IMAD R27, R27, 0x80, R14 ;  /* 0x000000801b1b7824 */ /* 0x000fe400078e020e */
[----:B0-----:R-:W-:Y:S01]  /*04c0*/  IMAD.WIDE R14, R15, 0x4, R12 ;  /* 0x000000040f0e7825 */ /* 0x001fe200078e020c */
[----:B------:R-:W5:Y:S03]  /*04d0*/  LDG.E.EL R22, desc[UR4][R22.64] ;  /* 0x0000000416167981 */ /* 0x000f66000c2e1900 */
[----:B------:R-:W-:Y:S02]  /*04e0*/  IMAD.WIDE R20, R17, 0x4, R10 ;  /* 0x0000000411147825 */ /* 0x000fe400078e020a */
[----:B------:R-:W5:Y:S02]  /*04f0*/  LDG.E.EL R15, desc[UR4][R14.64] ;  /* 0x000000040e0f7981 */ /* 0x000f64000c2e1900 */
[----:B------:R-:W-:-:S02]  /*0500*/  IMAD.WIDE R8, R27, 0x4, R8 ;  /* 0x000000041b087825 */ /* 0x000fc400078e0208 */
[----:B------:R-:W5:Y:S04]  /*0510*/  LDG.E.EL R20, desc[UR4][R20.64] ;  /* 0x0000000414147981 */ /* 0x000f68000c2e1900 */
[----:B------:R-:W5:Y:S01]  /*0520*/  LDG.E.128 R8, desc[UR4][R8.64] ;  /* 0x0000000408087981 */ /* 0x000f62000c1e1d00 */
[----:B------:R-:W-:-:S04]  /*0530*/  IMAD.WIDE R2, R17, 0x4, R2 ;  /* 0x0000000411027825 */ /* 0x000fc800078e0202 */
[----:B-1----:R-:W-:Y:S02]  /*0540*/  IMAD.WIDE R24, R17, 0x4, R12 ;  /* 0x0000000411187825 */ /* 0x002fe400078e020c */
[----:B------:R0:W5:Y:S04]  /*0550*/  LDG.E.EL R12, desc[UR4][R2.64] ;  /* 0x00000004020c7981 */ /* 0x000168000c2e1900 */
[----:B------:R-:W5:Y:S01]  /*0560*/  LDG.E.EL R13, desc[UR4][R24.64] ;  /* 0x00000004180d7981 */ /* 0x000f62000c2e1900 */
[----:B0-----:R-:W-:Y:S02]  /*0570*/  IMAD.MOV.U32 R2, RZ, RZ, 0x3e800000 ;  /* 0x3e800000ff027424 */ /* 0x001fe400078e00ff */
[----:B--2---:R-:W-:-:S04]  /*0580*/  FADD R0, R0, 9.9999997473787516356e-06 ;  /* 0x3727c5ac00007421 */ /* 0x004fc80000000000 */
[----:B------:R-:W0:Y:S01]  /*0590*/  MUFU.SQRT R17, R0 ;  /* 0x0000000000117308 */ /* 0x000e220000002000 */
[----:B----4-:R-:W-:-:S07]  /*05a0*/  FADD R19, R19, 9.9999997473787516356e-06 ;  /* 0x3727c5ac13137421 */ /* 0x010fce0000000000 */
[----:B------:R-:W1:Y:S01]  /*05b0*/  MUFU.SQRT R23, R19 ;  /* 0x0000001300177308 */ /* 0x000e620000002000 */
[C---:B0-----:R-:W-:Y:S02]  /*05c0*/  FSETP.GT.AND P0, PT, R17.reuse, 8.50705917302346158658e+37, PT ;  /* 0x7e8000001100780b */ /* 0x041fe40003f04000 */
[----:B------:R-:W-:Y:S02]  /*05d0*/  FSETP.GEU.AND P2, PT, R17, 1.175494350822287508e-38, PT ;  /* 0x008000001100780b */ /* 0x000fe40003f4e000 */
[C---:B-1----:R-:W-:Y:S02]  /*05e0*/  FSETP.GT.AND P1, PT, R23.reuse, 8.50705917302346158658e+37, PT ;  /* 0x7e8000001700780b */ /* 0x042fe40003f24000 */
[----:B------:R-:W-:-:S07]  /*05f0*/  FSETP.GEU.AND P3, PT, R23, 1.175494350822287508e-38, PT ;  /* 0x008000001700780b */ /* 0x000fce0003f6e000 */
[----:B------:R-:W-:-:S04]  /*0600*/  @P0 FMUL R17, R17, 0.25 ;  /* 0x3e80000011110820 */ /* 0x000fc80000400000 */
[----:B------:R-:W-:Y:S01]  /*0610*/  @!P2 FMUL R17, R17, 16777216 ;  /* 0x4b8000001111a820 */ /* 0x000fe20000400000 */
[----:B------:R-:W-:-:S05]  /*0620*/  @P1 FMUL R23, R23, 0.25 ;  /* 0x3e80000017171820 */ /* 0x000fca0000400000 */
[----:B------:R-:W0:Y:S01]  /*0630*/  MUFU.RCP R17, R17 ;  /* 0x0000001100117308 */ /* 0x000e220000001000 */
[----:B------:R-:W-:Y:S01]  /*0640*/  @!P3 FMUL R23, R23, 16777216 ;  /* 0x4b8000001717b820 */ /* 0x000fe20000400000 */
[----:B------:R-:W-:-:S06]  /*0650*/  FSEL R0, R2, 1, P0 ;  /* 0x3f80000002007808 */ /* 0x000fcc0000000000 */
[----:B------:R-:W1:Y:S01]  /*0660*/  MUFU.RCP R23, R23 ;  /* 0x0000001700177308 */ /* 0x000e620000001000 */
[----:B------:R-:W-:Y:S01]  /*0670*/  FSEL R2, R2, 1, P1 ;  /* 0x3f80000002027808 */ /* 0x000fe20000800000 */
[----:B------:R-:W-:-:S04]  /*0680*/  @!P2 FMUL R0, R0, 16777216 ;  /* 0x4b8000000000a820 */ /* 0x000fc80000400000 */
[----:B------:R-:W-:Y:S01]  /*0690*/  @!P3 FMUL R2, R2, 16777216 ;  /* 0x4b8000000202b820 */ /* 0x000fe20000400000 */
[----:B0-----:R-:W-:Y:S01]  /*06a0*/  FMUL R14, R17, R0 ;  /* 0x00000000110e7220 */ /* 0x001fe20000400000 */
[--C-:B---3--:R-:W-:Y:S01]  /*06b0*/  FADD R17, R4, -R16.reuse ;  /* 0x8000001004117221 */ /* 0x108fe20000000000 */
[--C-:B------:R-:W-:Y:S01]  /*06c0*/  FADD R5, R5, -R16.reuse ;  /* 0x8000001005057221 */ /* 0x100fe20000000000 */
[--C-:B------:R-:W-:Y:S01]  /*06d0*/  FADD R19, R6, -R16.reuse ;  /* 0x8000001006137221 */ /* 0x100fe20000000000 */
[----:B------:R-:W-:Y:S01]  /*06e0*/  FADD R7, R7, -R16 ;  /* 0x8000001007077221 */ /* 0x000fe20000000000 */
[----:B-1----:R-:W-:Y:S01]  /*06f0*/  FMUL R0, R23, R2 ;  /* 0x0000000217007220 */ /* 0x002fe20000400000 */
[C---:B------:R-:W-:Y:S01]  /*0700*/  FMUL R4, R14.reuse, R17 ;  /* 0x000000110e047220 */ /* 0x040fe20000400000 */
[----:B------:R-:W0:Y:S01]  /*0710*/  LDC.64 R2, c[0x0][0x238] ;  /* 0x00008e00ff027b82 */ /* 0x000e220000000a00 */
[C---:B------:R-:W-:Y:S01]  /*0720*/  FMUL R16, R14.reuse, R5 ;  /* 0x000000050e107220 */ /* 0x040fe20000400000 */
[C---:B------:R-:W-:Y:S01]  /*0730*/  FMUL R6, R14.reuse, R19 ;  /* 0x000000130e067220 */ /* 0x040fe20000400000 */
[----:B------:R-:W-:Y:S01]  /*0740*/  FMUL R14, R14, R7 ;  /* 0x000000070e0e7220 */ /* 0x000fe20000400000 */
[C-C-:B-----5:R-:W-:Y:S01]  /*0750*/  FFMA R4, R22.reuse, R4, R15.reuse ;  /* 0x0000000416047223 */ /* 0x160fe2000000000f */
[C-C-:B------:R-:W-:Y:S01]  /*0760*/  FFMA R5, R22.reuse, R16, R15.reuse ;  /* 0x0000001016057223 */ /* 0x140fe2000000000f */
[C-C-:B------:R-:W-:Y:S01]  /*0770*/  FFMA R6, R22.reuse, R6, R15.reuse ;  /* 0x0000000616067223 */ /* 0x140fe2000000000f */
[----:B------:R-:W-:Y:S01]  /*0780*/  FFMA R14, R22, R14, R15 ;  /* 0x0000000e160e7223 */ /* 0x000fe2000000000f */
[--C-:B------:R-:W-:Y:S01]  /*0790*/  FADD R7, R8, -R20.reuse ;  /* 0x8000001408077221 */ /* 0x100fe20000000000 */
[--C-:B------:R-:W-:Y:S01]  /*07a0*/  FADD R9, R9, -R20.reuse ;  /* 0x8000001409097221 */ /* 0x100fe20000000000 */
[--C-:B------:R-:W-:Y:S01]  /*07b0*/  FADD R15, R10, -R20.reuse ;  /* 0x800000140a0f7221 */ /* 0x100fe20000000000 */
[----:B------:R-:W-:Y:S01]  /*07c0*/  FADD R11, R11, -R20 ;  /* 0x800000140b0b7221 */ /* 0x000fe20000000000 */
[C---:B------:R-:W-:Y:S01]  /*07d0*/  FMUL R7, R0.reuse, R7 ;  /* 0x0000000700077220 */ /* 0x040fe20000400000 */
[C---:B------:R-:W-:Y:S01]  /*07e0*/  FMUL R10, R0.reuse, R9 ;  /* 0x00000009000a7220 */ /* 0x040fe20000400000 */
[C---:B------:R-:W-:Y:S01]  /*07f0*/  FMUL R8, R0.reuse, R15 ;  /* 0x0000000f00087220 */ /* 0x040fe20000400000 */
[----:B------:R-:W-:Y:S01]  /*0800*/  FMUL R0, R0, R11 ;  /* 0x0000000b00007220 */ /* 0x000fe20000400000 */
[----:B------:R-:W-:Y:S01]  /*0810*/  FSETP.GEU.AND P6, PT, R14, RZ, PT ;  /* 0x000000ff0e00720b */ /* 0x000fe20003fce000 */
[C-C-:B------:R-:W-:Y:S01]  /*0820*/  FFMA R9, R12.reuse, R7, R13.reuse ;  /* 0x000000070c097223 */ /* 0x140fe2000000000d */
[C-C-:B------:R-:W-:Y:S01]  /*0830*/  FFMA R10, R12.reuse, R10, R13.reuse ;  /* 0x0000000a0c0a7223 */ /* 0x140fe2000000000d */
[C-C-:B------:R-:W-:Y:S01]  /*0840*/  FFMA R8, R12.reuse, R8, R13.reuse ;  /* 0x000000080c087223 */ /* 0x140fe2000000000d */
[----:B------:R-:W-:Y:S01]  /*0850*/  FFMA R0, R12, R0, R13 ;  /* 0x000000000c007223 */ /* 0x000fe2000000000d */
[----:B------:R-:W-:-:S02]  /*0860*/  SEL R7, R14, RZ, P6 ;  /* 0x000000ff0e077207 */ /* 0x000fc40003000000 */
[----:B------:R-:W-:Y:S02]  /*0870*/  FSETP.GEU.AND P5, PT, R6, RZ, PT ;  /* 0x000000ff0600720b */ /* 0x000fe40003fae000 */
[----:B------:R-:W-:Y:S02]  /*0880*/  FSETP.GEU.AND P4, PT, R5, RZ, PT ;  /* 0x000000ff0500720b */ /* 0x000fe40003f8e000 */
[----:B------:R-:W-:Y:S02]  /*0890*/  FSETP.GEU.AND P3, PT, R4, RZ, PT ;  /* 0x000000ff0400720b */ /* 0x000fe40003f6e000 */
[----:B------:R-:W-:Y:S02]  /*08a0*/  FSETP.GEU.AND P2, PT, R0, RZ, PT ;  /* 0x000000ff0000720b */ /* 0x000fe40003f4e000 */
[----:B------:R-:W-:Y:S02]  /*08b0*/  FSETP.GEU.AND P1, PT, R8, RZ, PT ;  /* 0x000000ff0800720b */ /* 0x000fe40003f2e000 */
[----:B------:R-:W-:-:S02]  /*08c0*/  FSETP.GEU.AND P0, PT, R10, RZ, PT ;  /* 0x000000ff0a00720b */ /* 0x000fc40003f0e000 */
[----:B------:R-:W-:Y:S01]  /*08d0*/  FSETP.GEU.AND P6, PT, R9, RZ, PT ;  /* 0x000000ff0900720b */ /* 0x000fe20003fce000 */
[----:B0-----:R-:W-:Y:S01]  /*08e0*/  IMAD.WIDE R2, R18, 0x4, R2 ;  /* 0x0000000412027825 */ /* 0x001fe200078e0202 */
[----:B------:R-:W-:Y:S02]  /*08f0*/  SEL R6, R6, RZ, P5 ;  /* 0x000000ff06067207 */ /* 0x000fe40002800000 */
[----:B------:R-:W-:Y:S02]  /*0900*/  SEL R5, R5, RZ, P4 ;  /* 0x000000ff05057207 */ /* 0x000fe40002000000 */
[----:B------:R-:W-:Y:S02]  /*0910*/  SEL R4, R4, RZ, P3 ;  /* 0x000000ff04047207 */ /* 0x000fe40001800000 */
[----:B------:R-:W-:Y:S02]  /*0920*/  SEL R15, R0, RZ, P2 ;  /* 0x000000ff000f7207 */ /* 0x000fe40001000000 */
[----:B------:R-:W-:-:S02]  /*0930*/  SEL R14, R8, RZ, P1 ;  /* 0x000000ff080e7207 */ /* 0x000fc40000800000 */
[----:B------:R-:W-:Y:S02]  /*0940*/  SEL R13, R10, RZ, P0 ;  /* 0x000000ff0a0d7207 */ /* 0x000fe40000000000 */
[----:B------:R-:W-:Y:S01]  /*0950*/  SEL R12, R9, RZ, P6 ;  /* 0x000000ff090c7207 */ /* 0x000fe20003000000 */
[----:B------:R-:W-:Y:S04]  /*0960*/  STG.E.128 desc[UR4][R2.64], R4 ;  /* 0x0000000402007986 */ /* 0x000fe8000c101d04 */
[----:B------:R-:W-:Y:S01]  /*0970*/  STG.E.128 desc[UR4][R2.64+0x800], R12 ;  /* 0x0008000c02007986 */ /* 0x000fe2000c101d04 */
[----:B------:R-:W-:Y:S05]  /*0980*/  EXIT ;  /* 0x000000000000794d */ /* 0x000fea0003800000 */
.L_x_0:
[----:B------:R-:W-:-:S00]  /*0990*/  BRA `(.L_x_0) ;  /* 0xfffffffc00fc7947 */ /* 0x000fc0000383ffff */
[----:B------:R-:W-:-:S00]  /*09a0*/  NOP ;  /* 0x0000000000007918 */ /* 0x000fc00000000000 */
        /* <DEDUP_REMOVED lines=13> */
.L_x_1:


//--------------------- .nv.global.init           --------------------------
	.section	.nv.global.init,"aw",@progbits
.nv.global.init:
	.type		_$_str,@object
	.size		_$_str,(_$_str_$_2 - _$_str)
_$_str:
        /*0000*/ 	.byte	0x5f, 0x5f, 0x43, 0x55, 0x44, 0x41, 0x5f, 0x46, 0x54, 0x5a, 0x00
	.type		_$_str_$_2,@object
	.size		_$_str_$_2,(.L_1 - _$_str_$_2)
_$_str_$_2:
        /*000b*/ 	.byte	0x5f, 0x5f, 0x43, 0x55, 0x44, 0x41, 0x5f, 0x50, 0x52, 0x45, 0x43, 0x5f, 0x53, 0x51, 0x52, 0x54
        /*001b*/ 	.byte	0x00
.L_1:


//--------------------- .nv.constant0.triton_poi_fused__native_batch_norm_legit_no_training_relu_37 --------------------------
	.section	.nv.constant0.triton_poi_fused__native_batch_norm_legit_no_training_relu_37,"a",@progbits
	.sectionflags	@""
	.align	4
.nv.constant0.triton_poi_fused__native_batch_norm_legit_no_training_relu_37:
	.zero		580
